	.headerflags	@"EF_CUDA_TEXMODE_UNIFIED EF_CUDA_64BIT_ADDRESS EF_CUDA_ACCELERATORS EF_CUDA_SM90 EF_CUDA_VIRTUAL_SM(EF_CUDA_SM90)"
	.elftype	@"ET_EXEC"


//--------------------- .nv.info                  --------------------------
	.section	.nv.info,"",@"SHT_CUDA_INFO"
	.align	4


	//----- nvinfo : EIATTR_REGCOUNT
	.align		4
        /*0000*/ 	.byte	0x04, 0x2f
        /*0002*/ 	.short	(.L_1 - .L_0)
	.align		4
.L_0:
        /*0004*/ 	.word	index@(triton_poi_fused_relu_threshold_backward_8)
        /*0008*/ 	.word	0x00000020


	//----- nvinfo : EIATTR_MIN_STACK_SIZE
	.align		4
.L_1:
        /*000c*/ 	.byte	0x04, 0x12
        /*000e*/ 	.short	(.L_3 - .L_2)
	.align		4
.L_2:
        /*0010*/ 	.word	index@(triton_poi_fused_relu_threshold_backward_8)
        /*0014*/ 	.word	0x00000000


	//----- nvinfo : EIATTR_FRAME_SIZE
	.align		4
.L_3:
        /*0018*/ 	.byte	0x04, 0x11
        /*001a*/ 	.short	(.L_5 - .L_4)
	.align		4
.L_4:
        /*001c*/ 	.word	index@(triton_poi_fused_relu_threshold_backward_8)
        /*0020*/ 	.word	0x00000000


	//----- nvinfo : EIATTR_MIN_STACK_SIZE
	.align		4
.L_5:
        /*0024*/ 	.byte	0x04, 0x12
        /*0026*/ 	.short	(.L_7 - .L_6)
	.align		4
.L_6:
        /*0028*/ 	.word	index@(triton_poi_fused_relu_threshold_backward_8)
        /*002c*/ 	.word	0x00000000
.L_7:


//--------------------- .nv.info.triton_poi_fused_relu_threshold_backward_8 --------------------------
	.section	.nv.info.triton_poi_fused_relu_threshold_backward_8,"",@"SHT_CUDA_INFO"
	.sectionflags	@""
	.align	4


	//----- nvinfo : EIATTR_CUDA_API_VERSION
	.align		4
        /*0000*/ 	.byte	0x04, 0x37
        /*0002*/ 	.short	(.L_9 - .L_8)
.L_8:
        /*0004*/ 	.word	0x0000007c


	//----- nvinfo : EIATTR_KPARAM_INFO
	.align		4
.L_9:
        /*0008*/ 	.byte	0x04, 0x17
        /*000a*/ 	.short	(.L_11 - .L_10)
.L_10:
        /*000c*/ 	.word	0x00000000
        /*0010*/ 	.short	0x0004
        /*0012*/ 	.short	0x001c
        /*0014*/ 	.byte	0x00, 0xf0, 0x11, 0x00


	//----- nvinfo : EIATTR_KPARAM_INFO
	.align		4
.L_11:
        /*0018*/ 	.byte	0x04, 0x17
        /*001a*/ 	.short	(.L_13 - .L_12)
.L_12:
        /*001c*/ 	.word	0x00000000
        /*0020*/ 	.short	0x0003
        /*0022*/ 	.short	0x0018
        /*0024*/ 	.byte	0x00, 0xf0, 0x11, 0x00


	//----- nvinfo : EIATTR_KPARAM_INFO
	.align		4
.L_13:
        /*0028*/ 	.byte	0x04, 0x17
        /*002a*/ 	.short	(.L_15 - .L_14)
.L_14:
        /*002c*/ 	.word	0x00000000
        /*0030*/ 	.short	0x0002
        /*0032*/ 	.short	0x0010
        /*0034*/ 	.byte	0x00, 0xf4, 0x21, 0x00


	//----- nvinfo : EIATTR_KPARAM_INFO
	.align		4
.L_15:
        /*0038*/ 	.byte	0x04, 0x17
        /*003a*/ 	.short	(.L_17 - .L_16)
.L_16:
        /*003c*/ 	.word	0x00000000
        /*0040*/ 	.short	0x0001
        /*0042*/ 	.short	0x0008
        /*0044*/ 	.byte	0x00, 0xf4, 0x21, 0x00


	//----- nvinfo : EIATTR_KPARAM_INFO
	.align		4
.L_17:
        /*0048*/ 	.byte	0x04, 0x17
        /*004a*/ 	.short	(.L_19 - .L_18)
.L_18:
        /*004c*/ 	.word	0x00000000
        /*0050*/ 	.short	0x0000
        /*0052*/ 	.short	0x0000
        /*0054*/ 	.byte	0x00, 0xf4, 0x21, 0x00


	//----- nvinfo : EIATTR_SPARSE_MMA_MASK
	.align		4
.L_19:
        /*0058*/ 	.byte	0x03, 0x50
        /*005a*/ 	.short	0x0000


	//----- nvinfo : EIATTR_MAXREG_COUNT
	.align		4
        /*005c*/ 	.byte	0x03, 0x1b
        /*005e*/ 	.short	0x00ff


	//----- nvinfo : EIATTR_EXIT_INSTR_OFFSETS
	.align		4
        /*0060*/ 	.byte	0x04, 0x1c
        /*0062*/ 	.short	(.L_21 - .L_20)


	//   ....[0]....
.L_20:
        /*0064*/ 	.word	0x00000990


	//   ....[1]....
        /*0068*/ 	.word	0x000009b0


	//----- nvinfo : EIATTR_REQNTID
	.align		4
.L_21:
        /*006c*/ 	.byte	0x04, 0x10
        /*006e*/ 	.short	(.L_23 - .L_22)
.L_22:
        /*0070*/ 	.word	0x00000080
        /*0074*/ 	.word	0x00000001
        /*0078*/ 	.word	0x00000001


	//----- nvinfo : EIATTR_CBANK_PARAM_SIZE
	.align		4
.L_23:
        /*007c*/ 	.byte	0x03, 0x19
        /*007e*/ 	.short	0x0020


	//----- nvinfo : EIATTR_PARAM_CBANK
	.align		4
        /*0080*/ 	.byte	0x04, 0x0a
        /*0082*/ 	.short	(.L_25 - .L_24)
	.align		4
.L_24:
        /*0084*/ 	.word	index@(.nv.constant0.triton_poi_fused_relu_threshold_backward_8)
        /*0088*/ 	.short	0x0210
        /*008a*/ 	.short	0x0020


	//----- nvinfo : EIATTR_SW_WAR
	.align		4
.L_25:
        /*008c*/ 	.byte	0x04, 0x36
        /*008e*/ 	.short	(.L_27 - .L_26)
.L_26:
        /*0090*/ 	.word	0x00000008
.L_27:


//--------------------- .nv.callgraph             --------------------------
	.section	.nv.callgraph,"",@"SHT_CUDA_CALLGRAPH"
	.align	4
	.sectionentsize	8
	.align		4
        /*0000*/ 	.word	0x00000000
	.align		4
        /*0004*/ 	.word	0xffffffff
	.align		4
        /*0008*/ 	.word	0x00000000
	.align		4
        /*000c*/ 	.word	0xfffffffe
	.align		4
        /*0010*/ 	.word	0x00000000
	.align		4
        /*0014*/ 	.word	0xfffffffd
	.align		4
        /*0018*/ 	.word	0x00000000
	.align		4
        /*001c*/ 	.word	0xfffffffc


//--------------------- .text.triton_poi_fused_relu_threshold_backward_8 --------------------------
	.section	.text.triton_poi_fused_relu_threshold_backward_8,"ax",@progbits
	.sectionflags	@"SHF_BARRIERS=1"
	.align	128
        .global         triton_poi_fused_relu_threshold_backward_8
        .type           triton_poi_fused_relu_threshold_backward_8,@function
        .size           triton_poi_fused_relu_threshold_backward_8,(.L_x_1 - triton_poi_fused_relu_threshold_backward_8)
        .other          triton_poi_fused_relu_threshold_backward_8,@"STO_CUDA_ENTRY STV_DEFAULT"
triton_poi_fused_relu_threshold_backward_8:
.text.triton_poi_fused_relu_threshold_backward_8:
[----:B------:R-:W0:Y:S01]  /*0000*/  LDC R1, c[0x0][0x28] ;  /* 0x00000a00ff017b82 */ /* 0x000e220000000800 */
[----:B------:R-:W1:Y:S07]  /*0010*/  S2R R16, SR_TID.X ;  /* 0x0000000000107919 */ /* 0x000e6e0000002100 */
[----:B------:R-:W2:Y:S01]  /*0020*/  S2UR UR8, SR_CTAID.X ;  /* 0x00000000000879c3 */ /* 0x000ea20000002500 */
[----:B------:R-:W-:Y:S02]  /*0030*/  CS2R R8, SRZ ;  /* 0x0000000000087805 */ /* 0x000fe4000001ff00 */
[----:B------:R-:W-:Y:S01]  /*0040*/  CS2R R10, SRZ ;  /* 0x00000000000a7805 */ /* 0x000fe2000001ff00 */
[----:B------:R-:W3:Y:S01]  /*0050*/  S2R R15, SR_CTAID.Y ;  /* 0x00000000000f7919 */ /* 0x000ee20000002600 */
[----:B------:R-:W-:-:S03]  /*0060*/  ULDC.64 UR6, c[0x0][0x208] ;  /* 0x0000820000067ab9 */ /* 0x000fc60000000a00 */
[----:B------:R-:W4:Y:S01]  /*0070*/  LDC.64 R2, c[0x0][0x210] ;  /* 0x00008400ff027b82 */ /* 0x000f220000000a00 */
[----:B-1----:R-:W-:Y:S02]  /*0080*/  IMAD.SHL.U32 R0, R16, 0x8, RZ ;  /* 0x0000000810007824 */ /* 0x002fe400078e00ff */
[----:B---3--:R-:W-:-:S03]  /*0090*/  IMAD.SHL.U32 R15, R15, 0x400, RZ ;  /* 0x000004000f0f7824 */ /* 0x008fc600078e00ff */
[----:B------:R-:W-:-:S04]  /*00a0*/  LOP3.LUT R0, R0, 0x3f8, RZ, 0xc0, !PT ;  /* 0x000003f800007812 */ /* 0x000fc800078ec0ff */
[----:B------:R-:W-:-:S04]  /*00b0*/  LOP3.LUT R4, R15, R0, RZ, 0xfc, !PT ;  /* 0x000000000f047212 */ /* 0x000fc800078efcff */
[C---:B------:R-:W-:Y:S01]  /*00c0*/  ISETP.GE.AND P0, PT, R4.reuse, 0x600, PT ;  /* 0x000006000400780c */ /* 0x040fe20003f06270 */
[----:B------:R-:W-:-:S05]  /*00d0*/  IMAD.HI R5, R4, 0x2aaaaaab, RZ ;  /* 0x2aaaaaab04057827 */ /* 0x000fca00078e02ff */
[----:B------:R-:W-:-:S04]  /*00e0*/  SHF.R.U32.HI R6, RZ, 0x1f, R5 ;  /* 0x0000001fff067819 */ /* 0x000fc80000011605 */
[----:B------:R-:W-:Y:S02]  /*00f0*/  LEA.HI.SX32 R7, R5, R6, 0x1a ;  /* 0x0000000605077211 */ /* 0x000fe400078fd2ff */
[----:B------:R-:W-:Y:S02]  /*0100*/  LOP3.LUT R5, R15, 0x4, R0, 0xfe, !PT ;  /* 0x000000040f057812 */ /* 0x000fe400078efe00 */
[C---:B--2---:R-:W-:Y:S01]  /*0110*/  LEA R17, R7.reuse, UR8, 0xc ;  /* 0x0000000807117c11 */ /* 0x044fe2000f8e60ff */
[----:B------:R-:W-:Y:S02]  /*0120*/  IMAD R14, R7, -0x180, R4 ;  /* 0xfffffe80070e7824 */ /* 0x000fe400078e0204 */
[----:B------:R-:W-:-:S04]  /*0130*/  IMAD.HI R4, R5, 0x2aaaaaab, RZ ;  /* 0x2aaaaaab05047827 */ /* 0x000fc800078e02ff */
[----:B------:R-:W-:Y:S01]  /*0140*/  IMAD R17, R17, 0x180, RZ ;  /* 0x0000018011117824 */ /* 0x000fe200078e02ff */
[----:B------:R-:W-:-:S03]  /*0150*/  SHF.R.U32.HI R7, RZ, 0x1f, R4 ;  /* 0x0000001fff077819 */ /* 0x000fc60000011604 */
[----:B------:R-:W-:Y:S01]  /*0160*/  IMAD.IADD R14, R14, 0x1, R17 ;  /* 0x000000010e0e7824 */ /* 0x000fe200078e0211 */
[----:B------:R-:W-:-:S03]  /*0170*/  LEA.HI R4, R4, R7, RZ, 0x1a ;  /* 0x0000000704047211 */ /* 0x000fc600078fd0ff */
[----:B----4-:R-:W-:-:S04]  /*0180*/  IMAD.WIDE R12, R14, 0x4, R2 ;  /* 0x000000040e0c7825 */ /* 0x010fc800078e0202 */
[----:B------:R-:W-:Y:S01]  /*0190*/  IMAD R4, R4, -0x180, R5 ;  /* 0xfffffe8004047824 */ /* 0x000fe200078e0205 */
[----:B------:R-:W2:Y:S01]  /*01a0*/  @!P0 LDG.E.EL.128 R8, desc[UR6][R12.64] ;  /* 0x000000060c088981 */ /* 0x000ea2000c2e1d00 */
[----:B------:R-:W-:Y:S02]  /*01b0*/  CS2R R6, SRZ ;  /* 0x0000000000067805 */ /* 0x000fe4000001ff00 */
[----:B------:R-:W-:Y:S01]  /*01c0*/  IMAD.IADD R17, R4, 0x1, R17 ;  /* 0x0000000104117824 */ /* 0x000fe200078e0211 */
[----:B------:R-:W-:-:S03]  /*01d0*/  CS2R R4, SRZ ;  /* 0x0000000000047805 */ /* 0x000fc6000001ff00 */
[----:B------:R-:W-:-:S05]  /*01e0*/  IMAD.WIDE R2, R17, 0x4, R2 ;  /* 0x0000000411027825 */ /* 0x000fca00078e0202 */
[----:B------:R1:W3:Y:S01]  /*01f0*/  @!P0 LDG.E.EL.128 R4, desc[UR6][R2.64] ;  /* 0x0000000602048981 */ /* 0x0002e2000c2e1d00 */
[----:B------:R-:W4:Y:S01]  /*0200*/  S2UR UR5, SR_CgaCtaId ;  /* 0x00000000000579c3 */ /* 0x000f220000008800 */
[----:B------:R-:W-:Y:S01]  /*0210*/  UMOV UR4, 0x400 ;  /* 0x0000040000047882 */ /* 0x000fe20000000000 */
[----:B-1----:R-:W-:Y:S01]  /*0220*/  LOP3.LUT R2, R0, 0x4, RZ, 0xfc, !PT ;  /* 0x0000000400027812 */ /* 0x002fe200078efcff */
[----:B----4-:R-:W-:-:S06]  /*0230*/  UPRMT UR4, UR5, 0x654, UR4 ;  /* 0x0000065405047896 */ /* 0x010fcc0008000004 */
[----:B------:R-:W-:Y:S02]  /*0240*/  LEA R17, R0, UR4, 0x3 ;  /* 0x0000000400117c11 */ /* 0x000fe4000f8e18ff */
[C---:B--2---:R-:W-:Y:S02]  /*0250*/  FSETP.GEU.AND P2, PT, R9.reuse, RZ, PT ;  /* 0x000000ff0900720b */ /* 0x044fe40003f4e000 */
[----:B------:R-:W-:Y:S02]  /*0260*/  FSETP.GEU.AND P1, PT, R8, RZ, PT ;  /* 0x000000ff0800720b */ /* 0x000fe40003f2e000 */
[----:B------:R-:W-:Y:S02]  /*0270*/  FSETP.GEU.AND P3, PT, R10, RZ, PT ;  /* 0x000000ff0a00720b */ /* 0x000fe40003f6e000 */
[----:B------:R-:W-:Y:S02]  /*0280*/  FSEL R18, R9, RZ, P2 ;  /* 0x000000ff09127208 */ /* 0x000fe40001000000 */
[----:B------:R-:W-:-:S02]  /*0290*/  FSEL R8, R8, RZ, P1 ;  /* 0x000000ff08087208 */ /* 0x000fc40000800000 */
[----:B------:R-:W-:Y:S01]  /*02a0*/  FSEL R12, R10, RZ, P3 ;  /* 0x000000ff0a0c7208 */ /* 0x000fe20001800000 */
[----:B------:R-:W-:Y:S01]  /*02b0*/  STS [R17+0x8], R18 ;  /* 0x0000081211007388 */ /* 0x000fe20000000800 */
[----:B------:R-:W-:Y:S02]  /*02c0*/  FSETP.GTU.AND P3, PT, R18, RZ, PT ;  /* 0x000000ff1200720b */ /* 0x000fe40003f6c000 */
[C---:B------:R-:W-:Y:S01]  /*02d0*/  FSETP.GEU.AND P4, PT, R11.reuse, RZ, PT ;  /* 0x000000ff0b00720b */ /* 0x040fe20003f8e000 */
[----:B------:R1:W-:Y:S01]  /*02e0*/  STS [R17], R8 ;  /* 0x0000000811007388 */ /* 0x0003e20000000800 */
[----:B------:R-:W-:Y:S02]  /*02f0*/  FSETP.GTU.AND P2, PT, R8, RZ, PT ;  /* 0x000000ff0800720b */ /* 0x000fe40003f4c000 */
[----:B------:R-:W-:Y:S01]  /*0300*/  SEL R3, RZ, 0x1, P3 ;  /* 0x00000001ff037807 */ /* 0x000fe20001800000 */
[----:B------:R-:W-:Y:S01]  /*0310*/  STS [R17+0x10], R12 ;  /* 0x0000100c11007388 */ /* 0x000fe20000000800 */
[----:B------:R-:W-:-:S02]  /*0320*/  FSEL R10, R11, RZ, P4 ;  /* 0x000000ff0b0a7208 */ /* 0x000fc40002000000 */
[----:B------:R-:W-:Y:S02]  /*0330*/  SEL R20, RZ, 0x1, P2 ;  /* 0x00000001ff147807 */ /* 0x000fe40001000000 */
[----:B---3--:R-:W-:Y:S01]  /*0340*/  FSETP.GEU.AND P3, PT, R4, RZ, PT ;  /* 0x000000ff0400720b */ /* 0x008fe20003f6e000 */
[----:B------:R-:W-:Y:S01]  /*0350*/  STS [R17+0x18], R10 ;  /* 0x0000180a11007388 */ /* 0x000fe20000000800 */
[----:B------:R-:W-:Y:S02]  /*0360*/  FSETP.GEU.AND P4, PT, R5, RZ, PT ;  /* 0x000000ff0500720b */ /* 0x000fe40003f8e000 */
[----:B------:R-:W-:Y:S02]  /*0370*/  FSETP.GEU.AND P5, PT, R6, RZ, PT ;  /* 0x000000ff0600720b */ /* 0x000fe40003fae000 */
[----:B------:R-:W-:Y:S02]  /*0380*/  FSETP.GEU.AND P6, PT, R7, RZ, PT ;  /* 0x000000ff0700720b */ /* 0x000fe40003fce000 */
[----:B------:R-:W-:-:S02]  /*0390*/  PRMT R0, R20, 0x3340, R3 ;  /* 0x0000334014007816 */ /* 0x000fc40000000003 */
[----:B-1----:R-:W-:Y:S02]  /*03a0*/  LEA R8, R2, UR4, 0x3 ;  /* 0x0000000402087c11 */ /* 0x002fe4000f8e18ff */
[----:B------:R-:W-:Y:S02]  /*03b0*/  FSEL R9, R4, RZ, P3 ;  /* 0x000000ff04097208 */ /* 0x000fe40001800000 */
[----:B------:R-:W-:Y:S02]  /*03c0*/  FSEL R18, R5, RZ, P4 ;  /* 0x000000ff05127208 */ /* 0x000fe40002000000 */
[----:B------:R-:W-:Y:S01]  /*03d0*/  FSEL R2, R6, RZ, P5 ;  /* 0x000000ff06027208 */ /* 0x000fe20002800000 */
[----:B------:R1:W-:Y:S01]  /*03e0*/  STS [R8], R9 ;  /* 0x0000000908007388 */ /* 0x0003e20000000800 */
[----:B------:R-:W-:Y:S02]  /*03f0*/  FSEL R3, R7, RZ, P6 ;  /* 0x000000ff07037208 */ /* 0x000fe40003000000 */
[----:B------:R-:W-:Y:S01]  /*0400*/  LOP3.LUT R4, R16, 0x7f, RZ, 0xc0, !PT ;  /* 0x0000007f10047812 */ /* 0x000fe200078ec0ff */
[----:B------:R2:W-:Y:S01]  /*0410*/  STS [R17+0x28], R18 ;  /* 0x0000281211007388 */ /* 0x0005e20000000800 */
[----:B------:R-:W-:-:S02]  /*0420*/  FSETP.GTU.AND P2, PT, R10, RZ, PT ;  /* 0x000000ff0a00720b */ /* 0x000fc40003f4c000 */
[C---:B------:R-:W-:Y:S01]  /*0430*/  LOP3.LUT R6, R4.reuse, 0x80, RZ, 0xfc, !PT ;  /* 0x0000008004067812 */ /* 0x040fe200078efcff */
[----:B------:R-:W-:Y:S01]  /*0440*/  STS [R17+0x30], R2 ;  /* 0x0000300211007388 */ /* 0x000fe20000000800 */
[----:B------:R-:W-:Y:S02]  /*0450*/  LEA R20, R4, UR4, 0x3 ;  /* 0x0000000404147c11 */ /* 0x000fe4000f8e18ff */
[----:B------:R-:W-:Y:S01]  /*0460*/  LEA R7, R6, UR4, 0x3 ;  /* 0x0000000406077c11 */ /* 0x000fe2000f8e18ff */
[----:B------:R3:W-:Y:S01]  /*0470*/  STS [R17+0x38], R3 ;  /* 0x0000380311007388 */ /* 0x0007e20000000800 */
[----:B------:R-:W-:Y:S02]  /*0480*/  FSETP.GTU.AND P4, PT, R9, RZ, PT ;  /* 0x000000ff0900720b */ /* 0x000fe40003f8c000 */
[----:B------:R-:W-:Y:S01]  /*0490*/  FSETP.GTU.AND P5, PT, R18, RZ, PT ;  /* 0x000000ff1200720b */ /* 0x000fe20003fac000 */
[----:B------:R-:W-:Y:S01]  /*04a0*/  BAR.SYNC.DEFER_BLOCKING 0x0 ;  /* 0x0000000000007b1d */ /* 0x000fe20000010000 */
[----:B------:R-:W-:-:S02]  /*04b0*/  LOP3.LUT R5, R15, 0x7f, R16, 0xf8, !PT ;  /* 0x0000007f0f057812 */ /* 0x000fc400078ef810 */
[----:B------:R-:W-:Y:S02]  /*04c0*/  LOP3.LUT R29, R15, 0x80, R4, 0xfe, !PT ;  /* 0x000000800f1d7812 */ /* 0x000fe400078efe04 */
[----:B-1----:R-:W-:Y:S02]  /*04d0*/  LOP3.LUT R8, R15, 0x100, R4, 0xfe, !PT ;  /* 0x000001000f087812 */ /* 0x002fe400078efe04 */
[----:B--2---:R-:W-:Y:S02]  /*04e0*/  LOP3.LUT R18, R15, 0x180, R4, 0xfe, !PT ;  /* 0x000001800f127812 */ /* 0x004fe400078efe04 */
[----:B------:R-:W-:Y:S02]  /*04f0*/  LOP3.LUT R9, R15, 0x200, R4, 0xfe, !PT ;  /* 0x000002000f097812 */ /* 0x000fe400078efe04 */
[----:B------:R-:W-:Y:S02]  /*0500*/  LOP3.LUT R11, R15, 0x280, R4, 0xfe, !PT ;  /* 0x000002800f0b7812 */ /* 0x000fe400078efe04 */
[----:B------:R-:W-:-:S02]  /*0510*/  LOP3.LUT R10, R15, 0x300, R4, 0xfe, !PT ;  /* 0x000003000f0a7812 */ /* 0x000fc400078efe04 */
[----:B------:R-:W-:Y:S02]  /*0520*/  LOP3.LUT R6, R15, 0x380, R4, 0xfe, !PT ;  /* 0x000003800f067812 */ /* 0x000fe400078efe04 */
[C---:B------:R-:W-:Y:S02]  /*0530*/  LOP3.LUT R15, R4.reuse, 0x100, RZ, 0xfc, !PT ;  /* 0x00000100040f7812 */ /* 0x040fe400078efcff */
[C---:B---3--:R-:W-:Y:S02]  /*0540*/  LOP3.LUT R17, R4.reuse, 0x180, RZ, 0xfc, !PT ;  /* 0x0000018004117812 */ /* 0x048fe400078efcff */
[C---:B------:R-:W-:Y:S02]  /*0550*/  LOP3.LUT R19, R4.reuse, 0x200, RZ, 0xfc, !PT ;  /* 0x0000020004137812 */ /* 0x040fe400078efcff */
[C---:B------:R-:W-:Y:S01]  /*0560*/  LOP3.LUT R21, R4.reuse, 0x280, RZ, 0xfc, !PT ;  /* 0x0000028004157812 */ /* 0x040fe200078efcff */
[----:B------:R-:W1:Y:S01]  /*0570*/  LDS R20, [R20] ;  /* 0x0000000014147984 */ /* 0x000e620000000800 */
[----:B------:R-:W-:-:S02]  /*0580*/  LOP3.LUT R23, R4, 0x300, RZ, 0xfc, !PT ;  /* 0x0000030004177812 */ /* 0x000fc400078efcff */
[----:B------:R-:W-:Y:S01]  /*0590*/  LEA R15, R15, UR4, 0x3 ;  /* 0x000000040f0f7c11 */ /* 0x000fe2000f8e18ff */
[----:B------:R-:W2:Y:S01]  /*05a0*/  LDS R7, [R7] ;  /* 0x0000000007077984 */ /* 0x000ea20000000800 */
[----:B------:R-:W-:Y:S02]  /*05b0*/  LOP3.LUT R25, R4, 0x380, RZ, 0xfc, !PT ;  /* 0x0000038004197812 */ /* 0x000fe400078efcff */
[----:B------:R-:W-:Y:S02]  /*05c0*/  LEA R17, R17, UR4, 0x3 ;  /* 0x0000000411117c11 */ /* 0x000fe4000f8e18ff */
[----:B------:R-:W-:Y:S01]  /*05d0*/  LEA R19, R19, UR4, 0x3 ;  /* 0x0000000413137c11 */ /* 0x000fe2000f8e18ff */
[----:B------:R-:W3:Y:S01]  /*05e0*/  LDS R15, [R15] ;  /* 0x000000000f0f7984 */ /* 0x000ee20000000800 */
[----:B------:R-:W-:Y:S02]  /*05f0*/  LEA R21, R21, UR4, 0x3 ;  /* 0x0000000415157c11 */ /* 0x000fe4000f8e18ff */
[----:B------:R-:W-:Y:S01]  /*0600*/  FSETP.GTU.AND P1, PT, R12, RZ, PT ;  /* 0x000000ff0c00720b */ /* 0x000fe20003f2c000 */
[----:B------:R-:W4:Y:S01]  /*0610*/  LDS R17, [R17] ;  /* 0x0000000011117984 */ /* 0x000f220000000800 */
[----:B------:R-:W-:Y:S01]  /*0620*/  LEA R23, R23, UR4, 0x3 ;  /* 0x0000000417177c11 */ /* 0x000fe2000f8e18ff */
[----:B------:R-:W5:Y:S01]  /*0630*/  LDC.64 R12, c[0x0][0x218] ;  /* 0x00008600ff0c7b82 */ /* 0x000f620000000a00 */
[----:B------:R-:W-:Y:S01]  /*0640*/  LEA R25, R25, UR4, 0x3 ;  /* 0x0000000419197c11 */ /* 0x000fe2000f8e18ff */
[----:B------:R-:W1:Y:S01]  /*0650*/  LDS R19, [R19] ;  /* 0x0000000013137984 */ /* 0x000e620000000800 */
[C---:B------:R-:W-:Y:S01]  /*0660*/  ISETP.GE.AND P6, PT, R5.reuse, 0x600, PT ;  /* 0x000006000500780c */ /* 0x040fe20003fc6270 */
[----:B------:R-:W-:Y:S01]  /*0670*/  ULDC.64 UR4, c[0x0][0x220] ;  /* 0x0000880000047ab9 */ /* 0x000fe20000000a00 */
[----:B------:R-:W-:Y:S01]  /*0680*/  LEA R5, R5, UR8, 0xc ;  /* 0x0000000805057c11 */ /* 0x000fe2000f8e60ff */
[----:B------:R-:W1:Y:S01]  /*0690*/  LDS R21, [R21] ;  /* 0x0000000015157984 */ /* 0x000e620000000800 */
[----:B------:R-:W-:-:S02]  /*06a0*/  ISETP.GE.AND P3, PT, R29, 0x600, PT ;  /* 0x000006001d00780c */ /* 0x000fc40003f66270 */
[----:B------:R-:W-:Y:S01]  /*06b0*/  LEA R29, R29, UR8, 0xc ;  /* 0x000000081d1d7c11 */ /* 0x000fe2000f8e60ff */
[----:B------:R-:W1:Y:S01]  /*06c0*/  LDS R23, [R23] ;  /* 0x0000000017177984 */ /* 0x000e620000000800 */
[----:B------:R-:W-:Y:S02]  /*06d0*/  SEL R27, RZ, 0x1, P1 ;  /* 0x00000001ff1b7807 */ /* 0x000fe40000800000 */
[----:B------:R-:W-:Y:S01]  /*06e0*/  SEL R16, RZ, 0x1, P2 ;  /* 0x00000001ff107807 */ /* 0x000fe20001000000 */
[----:B------:R-:W2:Y:S01]  /*06f0*/  LDS R25, [R25] ;  /* 0x0000000019197984 */ /* 0x000ea20000000800 */
[----:B------:R-:W-:Y:S02]  /*0700*/  FSETP.GTU.AND P1, PT, R2, RZ, PT ;  /* 0x000000ff0200720b */ /* 0x000fe40003f2c000 */
[----:B------:R-:W-:Y:S02]  /*0710*/  FSETP.GTU.AND P2, PT, R3, RZ, PT ;  /* 0x000000ff0300720b */ /* 0x000fe40003f4c000 */
[----:B------:R-:W-:-:S02]  /*0720*/  SEL R24, RZ, 0x1, P4 ;  /* 0x00000001ff187807 */ /* 0x000fc40002000000 */
[----:B------:R-:W-:Y:S02]  /*0730*/  SEL R22, RZ, 0x1, P5 ;  /* 0x00000001ff167807 */ /* 0x000fe40002800000 */
[----:B------:R-:W-:Y:S01]  /*0740*/  ISETP.GE.AND P4, PT, R8, 0x600, PT ;  /* 0x000006000800780c */ /* 0x000fe20003f86270 */
[----:B-----5:R-:W-:Y:S01]  /*0750*/  IMAD.WIDE R4, R5, 0x4, R12 ;  /* 0x0000000405047825 */ /* 0x020fe200078e020c */
[----:B------:R-:W-:Y:S02]  /*0760*/  ISETP.GE.AND P5, PT, R18, 0x600, PT ;  /* 0x000006001200780c */ /* 0x000fe40003fa6270 */
[----:B------:R-:W-:Y:S01]  /*0770*/  PRMT R27, R27, 0x3340, R16 ;  /* 0x000033401b1b7816 */ /* 0x000fe20000000010 */
[----:B------:R-:W-:Y:S01]  /*0780*/  IMAD.WIDE R2, R29, 0x4, R12 ;  /* 0x000000041d027825 */ /* 0x000fe200078e020c */
[----:B-1----:R1:W-:Y:S01]  /*0790*/  @!P6 STG.E desc[UR6][R4.64], R20 ;  /* 0x000000140400e986 */ /* 0x0023e2000c101906 */
[----:B------:R-:W-:Y:S02]  /*07a0*/  SEL R29, RZ, 0x1, P1 ;  /* 0x00000001ff1d7807 */ /* 0x000fe40000800000 */
[----:B------:R-:W-:Y:S01]  /*07b0*/  ISETP.GE.AND P6, PT, R9, 0x600, PT ;  /* 0x000006000900780c */ /* 0x000fe20003fc6270 */
[----:B--2---:R2:W-:Y:S01]  /*07c0*/  @!P3 STG.E desc[UR6][R2.64], R7 ;  /* 0x000000070200b986 */ /* 0x0045e2000c101906 */
[----:B------:R-:W-:-:S02]  /*07d0*/  SEL R16, RZ, 0x1, P2 ;  /* 0x00000001ff107807 */ /* 0x000fc40001000000 */
[----:B------:R-:W-:Y:S02]  /*07e0*/  LEA R8, R8, UR8, 0xc ;  /* 0x0000000808087c11 */ /* 0x000fe4000f8e60ff */
[----:B------:R-:W-:Y:S02]  /*07f0*/  ISETP.GE.AND P1, PT, R11, 0x600, PT ;  /* 0x000006000b00780c */ /* 0x000fe40003f26270 */
[----:B------:R-:W-:Y:S02]  /*0800*/  ISETP.GE.AND P2, PT, R10, 0x600, PT ;  /* 0x000006000a00780c */ /* 0x000fe40003f46270 */
[----:B-1----:R-:W-:Y:S02]  /*0810*/  LEA R5, R18, UR8, 0xc ;  /* 0x0000000812057c11 */ /* 0x002fe4000f8e60ff */
[----:B------:R-:W-:Y:S01]  /*0820*/  LEA R9, R9, UR8, 0xc ;  /* 0x0000000809097c11 */ /* 0x000fe2000f8e60ff */
[----:B--2---:R-:W-:Y:S01]  /*0830*/  IMAD.WIDE R2, R8, 0x4, R12 ;  /* 0x0000000408027825 */ /* 0x004fe200078e020c */
[----:B------:R-:W-:-:S02]  /*0840*/  ISETP.GE.AND P3, PT, R6, 0x600, PT ;  /* 0x000006000600780c */ /* 0x000fc40003f66270 */
[----:B------:R-:W-:Y:S01]  /*0850*/  LEA R11, R11, UR8, 0xc ;  /* 0x000000080b0b7c11 */ /* 0x000fe2000f8e60ff */
[--C-:B------:R-:W-:Y:S01]  /*0860*/  IMAD.WIDE R4, R5, 0x4, R12.reuse ;  /* 0x0000000405047825 */ /* 0x100fe200078e020c */
[----:B------:R-:W-:Y:S01]  /*0870*/  LEA R10, R10, UR8, 0xc ;  /* 0x000000080a0a7c11 */ /* 0x000fe2000f8e60ff */
[----:B---3--:R-:W-:Y:S01]  /*0880*/  @!P4 STG.E desc[UR6][R2.64], R15 ;  /* 0x0000000f0200c986 */ /* 0x008fe2000c101906 */
[----:B------:R-:W-:Y:S01]  /*0890*/  LEA R18, R6, UR8, 0xc ;  /* 0x0000000806127c11 */ /* 0x000fe2000f8e60ff */
[----:B------:R-:W-:Y:S01]  /*08a0*/  IMAD.WIDE R6, R9, 0x4, R12 ;  /* 0x0000000409067825 */ /* 0x000fe200078e020c */
[----:B------:R-:W-:Y:S01]  /*08b0*/  IADD3 R20, P4, R14, UR4, RZ ;  /* 0x000000040e147c10 */ /* 0x000fe2000ff9e0ff */
[----:B----4-:R-:W-:Y:S01]  /*08c0*/  @!P5 STG.E desc[UR6][R4.64], R17 ;  /* 0x000000110400d986 */ /* 0x010fe2000c101906 */
[----:B------:R-:W-:Y:S01]  /*08d0*/  PRMT R16, R29, 0x3340, R16 ;  /* 0x000033401d107816 */ /* 0x000fe20000000010 */
[----:B------:R-:W-:Y:S01]  /*08e0*/  IMAD.WIDE R8, R11, 0x4, R12 ;  /* 0x000000040b087825 */ /* 0x000fe200078e020c */
[----:B------:R-:W-:Y:S01]  /*08f0*/  PRMT R29, R24, 0x3340, R22 ;  /* 0x00003340181d7816 */ /* 0x000fe20000000016 */
[----:B0-----:R-:W-:Y:S01]  /*0900*/  @!P6 STG.E desc[UR6][R6.64], R19 ;  /* 0x000000130600e986 */ /* 0x001fe2000c101906 */
[----:B------:R-:W-:Y:S01]  /*0910*/  PRMT R28, R0, 0x5410, R27 ;  /* 0x00005410001c7816 */ /* 0x000fe2000000001b */
[----:B------:R-:W-:Y:S01]  /*0920*/  IMAD.WIDE R10, R10, 0x4, R12 ;  /* 0x000000040a0a7825 */ /* 0x000fe200078e020c */
[----:B------:R-:W-:Y:S01]  /*0930*/  PRMT R29, R29, 0x5410, R16 ;  /* 0x000054101d1d7816 */ /* 0x000fe20000000010 */
[----:B------:R0:W-:Y:S02]  /*0940*/  @!P1 STG.E desc[UR6][R8.64], R21 ;  /* 0x0000001508009986 */ /* 0x0001e4000c101906 */
[----:B------:R-:W-:-:S02]  /*0950*/  IMAD.WIDE R12, R18, 0x4, R12 ;  /* 0x00000004120c7825 */ /* 0x000fc400078e020c */
[----:B------:R1:W-:Y:S04]  /*0960*/  @!P2 STG.E desc[UR6][R10.64], R23 ;  /* 0x000000170a00a986 */ /* 0x0003e8000c101906 */
[----:B------:R1:W-:Y:S01]  /*0970*/  @!P3 STG.E desc[UR6][R12.64], R25 ;  /* 0x000000190c00b986 */ /* 0x0003e2000c101906 */
[----:B0-----:R-:W-:Y:S01]  /*0980*/  LEA.HI.X.SX32 R21, R14, UR5, 0x1, P4 ;  /* 0x000000050e157c11 */ /* 0x001fe2000a0f0eff */
[----:B------:R-:W-:Y:S06]  /*0990*/  @P0 EXIT ;  /* 0x000000000000094d */ /* 0x000fec0003800000 */
[----:B------:R-:W-:Y:S01]  /*09a0*/  STG.E.64 desc[UR6][R20.64], R28 ;  /* 0x0000001c14007986 */ /* 0x000fe2000c101b06 */
[----:B------:R-:W-:Y:S05]  /*09b0*/  EXIT ;  /* 0x000000000000794d */ /* 0x000fea0003800000 */
.L_x_0:
[----:B------:R-:W-:-:S00]  /*09c0*/  BRA `(.L_x_0) ;  /* 0xfffffffc00fc7947 */ /* 0x000fc0000383ffff */
[----:B------:R-:W-:-:S00]  /*09d0*/  NOP ;  /* 0x0000000000007918 */ /* 0x000fc00000000000 */
        /* <DEDUP_REMOVED lines=10> */
.L_x_1:


//--------------------- .nv.shared.triton_poi_fused_relu_threshold_backward_8 --------------------------
	.section	.nv.shared.triton_poi_fused_relu_threshold_backward_8,"aw",@nobits
	.sectionflags	@""
	.align	16
	.zero		1024


//--------------------- .nv.constant0.triton_poi_fused_relu_threshold_backward_8 --------------------------
	.section	.nv.constant0.triton_poi_fused_relu_threshold_backward_8,"a",@progbits
	.sectionflags	@""
	.align	4
.nv.constant0.triton_poi_fused_relu_threshold_backward_8:
	.zero		560
